	.headerflags	@"EF_CUDA_TEXMODE_UNIFIED EF_CUDA_64BIT_ADDRESS EF_CUDA_ACCELERATORS EF_CUDA_SM90 EF_CUDA_VIRTUAL_SM(EF_CUDA_SM90)"
	.elftype	@"ET_EXEC"


//--------------------- .nv.info                  --------------------------
	.section	.nv.info,"",@"SHT_CUDA_INFO"
	.align	4


	//----- nvinfo : EIATTR_REGCOUNT
	.align		4
        /*0000*/ 	.byte	0x04, 0x2f
        /*0002*/ 	.short	(.L_3 - .L_2)
	.align		4
.L_2:
        /*0004*/ 	.word	index@(triton_poi_fused__native_batch_norm_legit_no_training_relu_10)
        /*0008*/ 	.word	0x00000020


	//----- nvinfo : EIATTR_MIN_STACK_SIZE
	.align		4
.L_3:
        /*000c*/ 	.byte	0x04, 0x12
        /*000e*/ 	.short	(.L_5 - .L_4)
	.align		4
.L_4:
        /*0010*/ 	.word	index@(triton_poi_fused__native_batch_norm_legit_no_training_relu_10)
        /*0014*/ 	.word	0x00000000


	//----- nvinfo : EIATTR_FRAME_SIZE
	.align		4
.L_5:
        /*0018*/ 	.byte	0x04, 0x11
        /*001a*/ 	.short	(.L_7 - .L_6)
	.align		4
.L_6:
        /*001c*/ 	.word	index@(triton_poi_fused__native_batch_norm_legit_no_training_relu_10)
        /*0020*/ 	.word	0x00000000


	//----- nvinfo : EIATTR_MIN_STACK_SIZE
	.align		4
.L_7:
        /*0024*/ 	.byte	0x04, 0x12
        /*0026*/ 	.short	(.L_9 - .L_8)
	.align		4
.L_8:
        /*0028*/ 	.word	index@(triton_poi_fused__native_batch_norm_legit_no_training_relu_10)
        /*002c*/ 	.word	0x00000000
.L_9:


//--------------------- .nv.info.triton_poi_fused__native_batch_norm_legit_no_training_relu_10 --------------------------
	.section	.nv.info.triton_poi_fused__native_batch_norm_legit_no_training_relu_10,"",@"SHT_CUDA_INFO"
	.sectionflags	@""
	.align	4


	//----- nvinfo : EIATTR_CUDA_API_VERSION
	.align		4
        /*0000*/ 	.byte	0x04, 0x37
        /*0002*/ 	.short	(.L_11 - .L_10)
.L_10:
        /*0004*/ 	.word	0x0000007c


	//----- nvinfo : EIATTR_KPARAM_INFO
	.align		4
.L_11:
        /*0008*/ 	.byte	0x04, 0x17
        /*000a*/ 	.short	(.L_13 - .L_12)
.L_12:
        /*000c*/ 	.word	0x00000000
        /*0010*/ 	.short	0x0007
        /*0012*/ 	.short	0x0034
        /*0014*/ 	.byte	0x00, 0xf0, 0x11, 0x00


	//----- nvinfo : EIATTR_KPARAM_INFO
	.align		4
.L_13:
        /*0018*/ 	.byte	0x04, 0x17
        /*001a*/ 	.short	(.L_15 - .L_14)
.L_14:
        /*001c*/ 	.word	0x00000000
        /*0020*/ 	.short	0x0006
        /*0022*/ 	.short	0x0030
        /*0024*/ 	.byte	0x00, 0xf0, 0x11, 0x00


	//----- nvinfo : EIATTR_KPARAM_INFO
	.align		4
.L_15:
        /*0028*/ 	.byte	0x04, 0x17
        /*002a*/ 	.short	(.L_17 - .L_16)
.L_16:
        /*002c*/ 	.word	0x00000000
        /*0030*/ 	.short	0x0005
        /*0032*/ 	.short	0x0028
        /*0034*/ 	.byte	0x00, 0xf4, 0x21, 0x00


	//----- nvinfo : EIATTR_KPARAM_INFO
	.align		4
.L_17:
        /*0038*/ 	.byte	0x04, 0x17
        /*003a*/ 	.short	(.L_19 - .L_18)
.L_18:
        /*003c*/ 	.word	0x00000000
        /*0040*/ 	.short	0x0004
        /*0042*/ 	.short	0x0020
        /*0044*/ 	.byte	0x00, 0xf4, 0x21, 0x00


	//----- nvinfo : EIATTR_KPARAM_INFO
	.align		4
.L_19:
        /*0048*/ 	.byte	0x04, 0x17
        /*004a*/ 	.short	(.L_21 - .L_20)
.L_20:
        /*004c*/ 	.word	0x00000000
        /*0050*/ 	.short	0x0003
        /*0052*/ 	.short	0x0018
        /*0054*/ 	.byte	0x00, 0xf4, 0x21, 0x00


	//----- nvinfo : EIATTR_KPARAM_INFO
	.align		4
.L_21:
        /*0058*/ 	.byte	0x04, 0x17
        /*005a*/ 	.short	(.L_23 - .L_22)
.L_22:
        /*005c*/ 	.word	0x00000000
        /*0060*/ 	.short	0x0002
        /*0062*/ 	.short	0x0010
        /*0064*/ 	.byte	0x00, 0xf4, 0x21, 0x00


	//----- nvinfo : EIATTR_KPARAM_INFO
	.align		4
.L_23:
        /*0068*/ 	.byte	0x04, 0x17
        /*006a*/ 	.short	(.L_25 - .L_24)
.L_24:
        /*006c*/ 	.word	0x00000000
        /*0070*/ 	.short	0x0001
        /*0072*/ 	.short	0x0008
        /*0074*/ 	.byte	0x00, 0xf4, 0x21, 0x00


	//----- nvinfo : EIATTR_KPARAM_INFO
	.align		4
.L_25:
        /*0078*/ 	.byte	0x04, 0x17
        /*007a*/ 	.short	(.L_27 - .L_26)
.L_26:
        /*007c*/ 	.word	0x00000000
        /*0080*/ 	.short	0x0000
        /*0082*/ 	.short	0x0000
        /*0084*/ 	.byte	0x00, 0xf4, 0x21, 0x00


	//----- nvinfo : EIATTR_SPARSE_MMA_MASK
	.align		4
.L_27:
        /*0088*/ 	.byte	0x03, 0x50
        /*008a*/ 	.short	0x0000


	//----- nvinfo : EIATTR_MAXREG_COUNT
	.align		4
        /*008c*/ 	.byte	0x03, 0x1b
        /*008e*/ 	.short	0x00ff


	//----- nvinfo : EIATTR_EXIT_INSTR_OFFSETS
	.align		4
        /*0090*/ 	.byte	0x04, 0x1c
        /*0092*/ 	.short	(.L_29 - .L_28)


	//   ....[0]....
.L_28:
        /*0094*/ 	.word	0x000009e0


	//   ....[1]....
        /*0098*/ 	.word	0x00000a00


	//----- nvinfo : EIATTR_REQNTID
	.align		4
.L_29:
        /*009c*/ 	.byte	0x04, 0x10
        /*009e*/ 	.short	(.L_31 - .L_30)
.L_30:
        /*00a0*/ 	.word	0x00000080
        /*00a4*/ 	.word	0x00000001
        /*00a8*/ 	.word	0x00000001


	//----- nvinfo : EIATTR_CBANK_PARAM_SIZE
	.align		4
.L_31:
        /*00ac*/ 	.byte	0x03, 0x19
        /*00ae*/ 	.short	0x0038


	//----- nvinfo : EIATTR_PARAM_CBANK
	.align		4
        /*00b0*/ 	.byte	0x04, 0x0a
        /*00b2*/ 	.short	(.L_33 - .L_32)
	.align		4
.L_32:
        /*00b4*/ 	.word	index@(.nv.constant0.triton_poi_fused__native_batch_norm_legit_no_training_relu_10)
        /*00b8*/ 	.short	0x0210
        /*00ba*/ 	.short	0x0038


	//----- nvinfo : EIATTR_SW_WAR
	.align		4
.L_33:
        /*00bc*/ 	.byte	0x04, 0x36
        /*00be*/ 	.short	(.L_35 - .L_34)
.L_34:
        /*00c0*/ 	.word	0x00000008
.L_35:


//--------------------- .nv.callgraph             --------------------------
	.section	.nv.callgraph,"",@"SHT_CUDA_CALLGRAPH"
	.align	4
	.sectionentsize	8
	.align		4
        /*0000*/ 	.word	0x00000000
	.align		4
        /*0004*/ 	.word	0xffffffff
	.align		4
        /*0008*/ 	.word	0x00000000
	.align		4
        /*000c*/ 	.word	0xfffffffe
	.align		4
        /*0010*/ 	.word	0x00000000
	.align		4
        /*0014*/ 	.word	0xfffffffd
	.align		4
        /*0018*/ 	.word	0x00000000
	.align		4
        /*001c*/ 	.word	0xfffffffc


//--------------------- .nv.constant4             --------------------------
	.section	.nv.constant4,"a",@progbits
	.align	8
	.align		8
.nv.constant4:
        /*0000*/ 	.dword	_$_str
	.align		8
        /*0008*/ 	.dword	_$_str_$_2


//--------------------- .text.triton_poi_fused__native_batch_norm_legit_no_training_relu_10 --------------------------
	.section	.text.triton_poi_fused__native_batch_norm_legit_no_training_relu_10,"ax",@progbits
	.align	128
        .global         triton_poi_fused__native_batch_norm_legit_no_training_relu_10
        .type           triton_poi_fused__native_batch_norm_legit_no_training_relu_10,@function
        .size           triton_poi_fused__native_batch_norm_legit_no_training_relu_10,(.L_x_1 - triton_poi_fused__native_batch_norm_legit_no_training_relu_10)
        .other          triton_poi_fused__native_batch_norm_legit_no_training_relu_10,@"STO_CUDA_ENTRY STV_DEFAULT"
triton_poi_fused__native_batch_norm_legit_no_training_relu_10:
.text.triton_poi_fused__native_batch_norm_legit_no_training_relu_10:
[----:B------:R-:W0:Y:S01]  /*0000*/  LDC R1, c[0x0][0x28] ;  /* 0x00000a00ff017b82 */ /* 0x000e220000000800 */
[----:B------:R-:W1:Y:S07]  /*0010*/  S2R R7, SR_CTAID.Y ;  /* 0x0000000000077919 */ /* 0x000e6e0000002600 */
[----:B------:R-:W2:Y:S01]  /*0020*/  LDC.64 R4, c[0x0][0x220] ;  /* 0x00008800ff047b82 */ /* 0x000ea20000000a00 */
[----:B------:R-:W-:Y:S01]  /*0030*/  HFMA2.MMA R0, -RZ, RZ, 0, 0 ;  /* 0x00000000ff007435 */ /* 0x000fe200000001ff */
[----:B------:R-:W-:Y:S01]  /*0040*/  ULDC.64 UR4, c[0x0][0x208] ;  /* 0x0000820000047ab9 */ /* 0x000fe20000000a00 */
[----:B------:R-:W3:Y:S05]  /*0050*/  S2R R6, SR_TID.X ;  /* 0x0000000000067919 */ /* 0x000eea0000002100 */
[----:B------:R-:W4:Y:S08]  /*0060*/  LDC.64 R14, c[0x0][0x218] ;  /* 0x00008600ff0e7b82 */ /* 0x000f300000000a00 */
[----:B------:R-:W5:Y:S08]  /*0070*/  LDC.64 R16, c[0x0][0x210] ;  /* 0x00008400ff107b82 */ /* 0x000f700000000a00 */
[----:B------:R-:W5:Y:S01]  /*0080*/  LDC.64 R8, c[0x0][0x228] ;  /* 0x00008a00ff087b82 */ /* 0x000f620000000a00 */
[C---:B-1----:R-:W-:Y:S01]  /*0090*/  IMAD.HI R28, R7.reuse, 0x66666667, RZ ;  /* 0x66666667071c7827 */ /* 0x042fe200078e02ff */
[----:B------:R-:W-:-:S04]  /*00a0*/  ISETP.GE.AND P0, PT, R7, 0x500, PT ;  /* 0x000005000700780c */ /* 0x000fc80003f06270 */
[----:B------:R-:W-:-:S04]  /*00b0*/  SHF.R.U32.HI R3, RZ, 0x1f, R28 ;  /* 0x0000001fff037819 */ /* 0x000fc8000001161c */
[----:B------:R-:W-:-:S05]  /*00c0*/  LEA.HI.SX32 R28, R28, R3, 0x19 ;  /* 0x000000031c1c7211 */ /* 0x000fca00078fcaff */
[----:B------:R-:W-:-:S04]  /*00d0*/  IMAD R7, R28, -0x140, R7 ;  /* 0xfffffec01c077824 */ /* 0x000fc800078e0207 */
[C---:B--2---:R-:W-:Y:S01]  /*00e0*/  IMAD.WIDE R4, R7.reuse, 0x4, R4 ;  /* 0x0000000407047825 */ /* 0x044fe200078e0204 */
[----:B------:R-:W1:Y:S04]  /*00f0*/  S2R R3, SR_CTAID.X ;  /* 0x0000000000037919 */ /* 0x000e680000002500 */
[----:B------:R2:W5:Y:S01]  /*0100*/  @!P0 LDG.E.EL R0, desc[UR4][R4.64] ;  /* 0x0000000404008981 */ /* 0x000562000c2e1900 */
[----:B---3--:R-:W-:Y:S01]  /*0110*/  LOP3.LUT R6, R6, 0x7f, RZ, 0xc0, !PT ;  /* 0x0000007f06067812 */ /* 0x008fe200078ec0ff */
[----:B------:R-:W-:Y:S01]  /*0120*/  IMAD R27, R28, 0x4b140, R7 ;  /* 0x0004b1401c1b7824 */ /* 0x000fe200078e0207 */
[----:B------:R-:W-:Y:S01]  /*0130*/  MOV R10, RZ ;  /* 0x000000ff000a7202 */ /* 0x000fe20000000f00 */
[----:B------:R-:W-:Y:S02]  /*0140*/  IMAD.MOV.U32 R23, RZ, RZ, RZ ;  /* 0x000000ffff177224 */ /* 0x000fe400078e00ff */
[----:B----4-:R-:W-:Y:S01]  /*0150*/  IMAD.WIDE R14, R7, 0x4, R14 ;  /* 0x00000004070e7825 */ /* 0x010fe200078e020e */
[----:B--2---:R-:W-:-:S04]  /*0160*/  HFMA2.MMA R4, -RZ, RZ, 0, 0 ;  /* 0x00000000ff047435 */ /* 0x004fc800000001ff */
[----:B------:R-:W2:Y:S01]  /*0170*/  @!P0 LDG.E.EL R23, desc[UR4][R14.64] ;  /* 0x000000040e178981 */ /* 0x000ea2000c2e1900 */
[----:B-1----:R-:W-:Y:S02]  /*0180*/  LEA R6, R3, R6, 0xa ;  /* 0x0000000603067211 */ /* 0x002fe400078e50ff */
[----:B------:R-:W1:Y:S02]  /*0190*/  LDC.64 R2, c[0x0][0x230] ;  /* 0x00008c00ff027b82 */ /* 0x000e640000000a00 */
[----:B------:R-:W-:Y:S01]  /*01a0*/  IADD3 R24, R6, 0x80, RZ ;  /* 0x0000008006187810 */ /* 0x000fe20007ffe0ff */
[C---:B------:R-:W-:Y:S01]  /*01b0*/  IMAD R27, R6.reuse, 0x140, R27 ;  /* 0x00000140061b7824 */ /* 0x040fe200078e021b */
[----:B------:R-:W-:Y:S02]  /*01c0*/  ISETP.LT.AND P1, PT, R6, 0x3c1, !P0 ;  /* 0x000003c10600780c */ /* 0x000fe40004721270 */
[----:B------:R-:W-:Y:S01]  /*01d0*/  ISETP.LT.AND P6, PT, R24, 0x3c1, !P0 ;  /* 0x000003c11800780c */ /* 0x000fe200047c1270 */
[----:B-----5:R-:W-:Y:S01]  /*01e0*/  IMAD.WIDE R20, R27, 0x4, R16 ;  /* 0x000000041b147825 */ /* 0x020fe200078e0210 */
[----:B------:R-:W-:-:S02]  /*01f0*/  IADD3 R13, R27, 0xa000, RZ ;  /* 0x0000a0001b0d7810 */ /* 0x000fc40007ffe0ff */
[----:B------:R-:W-:-:S03]  /*0200*/  P2R R5, PR, RZ, 0x2 ;  /* 0x00000002ff057803 */ /* 0x000fc60000000000 */
[----:B------:R-:W-:Y:S01]  /*0210*/  IMAD.WIDE R12, R13, 0x4, R16 ;  /* 0x000000040d0c7825 */ /* 0x000fe200078e0210 */
[----:B------:R-:W-:-:S03]  /*0220*/  P2R R25, PR, RZ, 0x40 ;  /* 0x00000040ff197803 */ /* 0x000fc60000000000 */
[----:B------:R-:W2:Y:S01]  /*0230*/  @P1 LDG.E.EL R4, desc[UR4][R20.64] ;  /* 0x0000000414041981 */ /* 0x000ea2000c2e1900 */
[----:B------:R-:W-:-:S03]  /*0240*/  IMAD.MOV.U32 R18, RZ, RZ, RZ ;  /* 0x000000ffff127224 */ /* 0x000fc600078e00ff */
[----:B------:R3:W4:Y:S01]  /*0250*/  @P6 LDG.E.EL R10, desc[UR4][R12.64] ;  /* 0x000000040c0a6981 */ /* 0x000722000c2e1900 */
[----:B------:R-:W-:Y:S02]  /*0260*/  ISETP.NE.AND P6, PT, R5, RZ, PT ;  /* 0x000000ff0500720c */ /* 0x000fe40003fc5270 */
[----:B------:R-:W-:Y:S01]  /*0270*/  MOV R5, RZ ;  /* 0x000000ff00057202 */ /* 0x000fe20000000f00 */
[----:B-1----:R-:W-:-:S05]  /*0280*/  IMAD.WIDE R2, R7, 0x4, R2 ;  /* 0x0000000407027825 */ /* 0x002fca00078e0202 */
[----:B------:R-:W5:Y:S01]  /*0290*/  @!P0 LDG.E.EL R5, desc[UR4][R2.64] ;  /* 0x0000000402058981 */ /* 0x000f62000c2e1900 */
[----:B0--3--:R-:W-:-:S05]  /*02a0*/  IMAD.WIDE R12, R7, 0x4, R8 ;  /* 0x00000004070c7825 */ /* 0x009fca00078e0208 */
[----:B------:R0:W5:Y:S01]  /*02b0*/  @!P0 LDG.E.EL R18, desc[UR4][R12.64] ;  /* 0x000000040c128981 */ /* 0x000162000c2e1900 */
[----:B------:R-:W-:Y:S01]  /*02c0*/  HFMA2.MMA R11, -RZ, RZ, 1.625, 0 ;  /* 0x3e800000ff0b7435 */ /* 0x000fe200000001ff */
[----:B------:R-:W-:-:S04]  /*02d0*/  IADD3 R9, R6, 0x100, RZ ;  /* 0x0000010006097810 */ /* 0x000fc80007ffe0ff */
[----:B------:R-:W-:Y:S01]  /*02e0*/  ISETP.LT.AND P5, PT, R9, 0x3c1, !P0 ;  /* 0x000003c10900780c */ /* 0x000fe200047a1270 */
[----:B------:R-:W-:Y:S01]  /*02f0*/  VIADD R15, R27, 0x14000 ;  /* 0x000140001b0f7836 */ /* 0x000fe20000000000 */
[----:B0-----:R-:W-:-:S03]  /*0300*/  IADD3 R12, R6, 0x180, RZ ;  /* 0x00000180060c7810 */ /* 0x001fc60007ffe0ff */
[----:B------:R-:W-:Y:S01]  /*0310*/  IMAD.WIDE R14, R15, 0x4, R16 ;  /* 0x000000040f0e7825 */ /* 0x000fe200078e0210 */
[----:B------:R-:W-:Y:S02]  /*0320*/  IADD3 R21, R27, 0x1e000, RZ ;  /* 0x0001e0001b157810 */ /* 0x000fe40007ffe0ff */
[----:B------:R-:W-:-:S03]  /*0330*/  IADD3 R29, R27, 0x32000, RZ ;  /* 0x000320001b1d7810 */ /* 0x000fc60007ffe0ff */
[----:B------:R-:W-:Y:S01]  /*0340*/  IMAD.WIDE R20, R21, 0x4, R16 ;  /* 0x0000000415147825 */ /* 0x000fe200078e0210 */
[----:B------:R-:W-:-:S03]  /*0350*/  IADD3 R3, R6, 0x280, RZ ;  /* 0x0000028006037810 */ /* 0x000fc60007ffe0ff */
[----:B------:R-:W-:Y:S01]  /*0360*/  VIADD R22, R6, 0x380 ;  /* 0x0000038006167836 */ /* 0x000fe20000000000 */
[----:B------:R-:W-:Y:S01]  /*0370*/  ISETP.LT.AND P3, PT, R3, 0x3c1, !P0 ;  /* 0x000003c10300780c */ /* 0x000fe20004761270 */
[----:B------:R-:W-:-:S04]  /*0380*/  FADD R0, R0, 9.9999997473787516356e-06 ;  /* 0x3727c5ac00007421 */ /* 0x000fc80000000000 */
[----:B------:R-:W0:Y:S02]  /*0390*/  MUFU.SQRT R8, R0 ;  /* 0x0000000000087308 */ /* 0x000e240000002000 */
[C---:B0-----:R-:W-:Y:S02]  /*03a0*/  FSETP.GT.AND P1, PT, R8.reuse, 8.50705917302346158658e+37, PT ;  /* 0x7e8000000800780b */ /* 0x041fe40003f24000 */
[----:B------:R-:W-:-:S11]  /*03b0*/  FSETP.GEU.AND P2, PT, R8, 1.175494350822287508e-38, PT ;  /* 0x008000000800780b */ /* 0x000fd60003f4e000 */
[----:B------:R-:W-:-:S04]  /*03c0*/  @P1 FMUL R8, R8, 0.25 ;  /* 0x3e80000008081820 */ /* 0x000fc80000400000 */
[----:B------:R-:W-:-:S06]  /*03d0*/  @!P2 FMUL R8, R8, 16777216 ;  /* 0x4b8000000808a820 */ /* 0x000fcc0000400000 */
[----:B------:R-:W0:Y:S01]  /*03e0*/  MUFU.RCP R8, R8 ;  /* 0x0000000800087308 */ /* 0x000e220000001000 */
[----:B------:R-:W-:-:S05]  /*03f0*/  FSEL R13, R11, 1, P1 ;  /* 0x3f8000000b0d7808 */ /* 0x000fca0000800000 */
[----:B------:R-:W-:Y:S01]  /*0400*/  @!P2 FMUL R13, R13, 16777216 ;  /* 0x4b8000000d0da820 */ /* 0x000fe20000400000 */
[C---:B--2---:R-:W-:Y:S01]  /*0410*/  FADD R4, -R23.reuse, R4 ;  /* 0x0000000417047221 */ /* 0x044fe20000000100 */
[----:B----4-:R-:W-:Y:S02]  /*0420*/  FADD R10, -R23, R10 ;  /* 0x0000000a170a7221 */ /* 0x010fe40000000100 */
[----:B0-----:R-:W-:Y:S01]  /*0430*/  FMUL R13, R8, R13 ;  /* 0x0000000d080d7220 */ /* 0x001fe20000400000 */
[----:B------:R-:W-:-:S03]  /*0440*/  ISETP.LT.AND P2, PT, R12, 0x3c1, !P0 ;  /* 0x000003c10c00780c */ /* 0x000fc60004741270 */
[C---:B------:R-:W-:Y:S01]  /*0450*/  FMUL R4, R13.reuse, R4 ;  /* 0x000000040d047220 */ /* 0x040fe20000400000 */
[----:B------:R-:W-:Y:S01]  /*0460*/  FMUL R2, R13, R10 ;  /* 0x0000000a0d027220 */ /* 0x000fe20000400000 */
[----:B------:R-:W-:Y:S01]  /*0470*/  VIADD R10, R6, 0x200 ;  /* 0x00000200060a7836 */ /* 0x000fe20000000000 */
[----:B------:R-:W-:Y:S01]  /*0480*/  MOV R0, RZ ;  /* 0x000000ff00007202 */ /* 0x000fe20000000f00 */
[-CC-:B-----5:R-:W-:Y:S01]  /*0490*/  FFMA R4, R4, R18.reuse, R5.reuse ;  /* 0x0000001204047223 */ /* 0x1a0fe20000000005 */
[----:B------:R-:W-:Y:S01]  /*04a0*/  HFMA2.MMA R11, -RZ, RZ, 0, 0 ;  /* 0x00000000ff0b7435 */ /* 0x000fe200000001ff */
[----:B------:R-:W-:Y:S01]  /*04b0*/  FFMA R19, R2, R18, R5 ;  /* 0x0000001202137223 */ /* 0x000fe20000000005 */
[----:B------:R-:W-:Y:S02]  /*04c0*/  ISETP.LT.AND P4, PT, R10, 0x3c1, !P0 ;  /* 0x000003c10a00780c */ /* 0x000fe40004781270 */
[----:B------:R0:W2:Y:S01]  /*04d0*/  @P5 LDG.E.EL R0, desc[UR4][R14.64] ;  /* 0x000000040e005981 */ /* 0x0000a2000c2e1900 */
[----:B------:R-:W-:Y:S01]  /*04e0*/  FSETP.GEU.AND P1, PT, R4, RZ, PT ;  /* 0x000000ff0400720b */ /* 0x000fe20003f2e000 */
[----:B------:R-:W-:Y:S01]  /*04f0*/  IMAD.MOV.U32 R2, RZ, RZ, RZ ;  /* 0x000000ffff027224 */ /* 0x000fe200078e00ff */
[----:B------:R-:W-:-:S02]  /*0500*/  IADD3 R8, R6, 0x300, RZ ;  /* 0x0000030006087810 */ /* 0x000fc40007ffe0ff */
[----:B------:R-:W-:Y:S02]  /*0510*/  SEL R26, R4, RZ, P1 ;  /* 0x000000ff041a7207 */ /* 0x000fe40000800000 */
[C---:B------:R-:W-:Y:S01]  /*0520*/  FSETP.GEU.AND P1, PT, R19.reuse, RZ, PT ;  /* 0x000000ff1300720b */ /* 0x040fe20003f2e000 */
[----:B------:R1:W3:Y:S01]  /*0530*/  @P2 LDG.E.EL R11, desc[UR4][R20.64] ;  /* 0x00000004140b2981 */ /* 0x0002e2000c2e1900 */
[----:B0-----:R-:W-:Y:S02]  /*0540*/  IADD3 R15, R27, 0x28000, RZ ;  /* 0x000280001b0f7810 */ /* 0x001fe40007ffe0ff */
[----:B------:R-:W-:-:S03]  /*0550*/  SEL R19, R19, RZ, P1 ;  /* 0x000000ff13137207 */ /* 0x000fc60000800000 */
[----:B------:R-:W-:Y:S01]  /*0560*/  IMAD.WIDE R14, R15, 0x4, R16 ;  /* 0x000000040f0e7825 */ /* 0x000fe200078e0210 */
[----:B------:R-:W-:-:S03]  /*0570*/  ISETP.LT.AND P1, PT, R8, 0x3c1, !P0 ;  /* 0x000003c10800780c */ /* 0x000fc60004721270 */
[--C-:B-1----:R-:W-:Y:S01]  /*0580*/  IMAD.WIDE R20, R29, 0x4, R16.reuse ;  /* 0x000000041d147825 */ /* 0x102fe200078e0210 */
[----:B------:R-:W-:Y:S01]  /*0590*/  IADD3 R29, R27, 0x3c000, RZ ;  /* 0x0003c0001b1d7810 */ /* 0x000fe20007ffe0ff */
[----:B------:R0:W4:Y:S01]  /*05a0*/  @P4 LDG.E.EL R2, desc[UR4][R14.64] ;  /* 0x000000040e024981 */ /* 0x000122000c2e1900 */
[----:B------:R-:W-:Y:S02]  /*05b0*/  ISETP.LT.AND P0, PT, R22, 0x3c1, !P0 ;  /* 0x000003c11600780c */ /* 0x000fe40004701270 */
[----:B------:R-:W-:Y:S02]  /*05c0*/  IADD3 R27, R27, 0x46000, RZ ;  /* 0x000460001b1b7810 */ /* 0x000fe40007ffe0ff */
[----:B------:R-:W-:Y:S01]  /*05d0*/  MOV R4, RZ ;  /* 0x000000ff00047202 */ /* 0x000fe20000000f00 */
[----:B0-----:R-:W-:Y:S01]  /*05e0*/  IMAD.WIDE R14, R29, 0x4, R16 ;  /* 0x000000041d0e7825 */ /* 0x001fe200078e0210 */
[----:B------:R-:W-:-:S04]  /*05f0*/  HFMA2.MMA R29, -RZ, RZ, 0, 0 ;  /* 0x00000000ff1d7435 */ /* 0x000fc800000001ff */
[----:B------:R0:W5:Y:S01]  /*0600*/  @P3 LDG.E.EL R4, desc[UR4][R20.64] ;  /* 0x0000000414043981 */ /* 0x000162000c2e1900 */
[----:B------:R-:W-:-:S04]  /*0610*/  IMAD.WIDE R16, R27, 0x4, R16 ;  /* 0x000000041b107825 */ /* 0x000fc800078e0210 */
[----:B------:R-:W-:Y:S01]  /*0620*/  IMAD.MOV.U32 R27, RZ, RZ, RZ ;  /* 0x000000ffff1b7224 */ /* 0x000fe200078e00ff */
[----:B------:R1:W5:Y:S01]  /*0630*/  @P1 LDG.E.EL R29, desc[UR4][R14.64] ;  /* 0x000000040e1d1981 */ /* 0x000362000c2e1900 */
[----:B0-----:R-:W0:Y:S04]  /*0640*/  LDC.64 R20, c[0x0][0x238] ;  /* 0x00008e00ff147b82 */ /* 0x001e280000000a00 */
[----:B------:R0:W5:Y:S01]  /*0650*/  @P0 LDG.E.EL R27, desc[UR4][R16.64] ;  /* 0x00000004101b0981 */ /* 0x000162000c2e1900 */
[----:B------:R-:W-:-:S04]  /*0660*/  IMAD R28, R28, 0x600, R7 ;  /* 0x000006001c1c7824 */ /* 0x000fc800078e0207 */
[----:B------:R-:W-:-:S05]  /*0670*/  IMAD R28, R28, 0x3c1, RZ ;  /* 0x000003c11c1c7824 */ /* 0x000fca00078e02ff */
[----:B------:R-:W-:-:S05]  /*0680*/  IADD3 R7, R6, R28, RZ ;  /* 0x0000001c06077210 */ /* 0x000fca0007ffe0ff */
[----:B0-----:R-:W-:-:S05]  /*0690*/  IMAD.WIDE R6, R7, 0x4, R20 ;  /* 0x0000000407067825 */ /* 0x001fca00078e0214 */
[----:B------:R0:W-:Y:S01]  /*06a0*/  @P6 STG.E desc[UR4][R6.64], R26 ;  /* 0x0000001a06006986 */ /* 0x0001e2000c101904 */
[----:B------:R-:W-:Y:S01]  /*06b0*/  ISETP.NE.AND P6, PT, R25, RZ, PT ;  /* 0x000000ff1900720c */ /* 0x000fe20003fc5270 */
[----:B------:R-:W-:Y:S01]  /*06c0*/  IMAD.IADD R25, R12, 0x1, R28 ;  /* 0x000000010c197824 */ /* 0x000fe200078e021c */
[----:B-1----:R-:W-:Y:S02]  /*06d0*/  IADD3 R15, R10, R28, RZ ;  /* 0x0000001c0a0f7210 */ /* 0x002fe40007ffe0ff */
[----:B------:R-:W-:Y:S02]  /*06e0*/  IADD3 R17, R8, R28, RZ ;  /* 0x0000001c08117210 */ /* 0x000fe40007ffe0ff */
[----:B0-----:R-:W-:Y:S02]  /*06f0*/  IADD3 R7, R24, R28, RZ ;  /* 0x0000001c18077210 */ /* 0x001fe40007ffe0ff */
[----:B------:R-:W-:-:S03]  /*0700*/  IADD3 R24, R9, R28, RZ ;  /* 0x0000001c09187210 */ /* 0x000fc60007ffe0ff */
[----:B------:R-:W-:-:S05]  /*0710*/  IMAD.WIDE R8, R7, 0x4, R20 ;  /* 0x0000000407087825 */ /* 0x000fca00078e0214 */
[----:B------:R0:W-:Y:S01]  /*0720*/  @P6 STG.E desc[UR4][R8.64], R19 ;  /* 0x0000001308006986 */ /* 0x0001e2000c101904 */
[----:B------:R-:W-:Y:S02]  /*0730*/  IADD3 R3, R3, R28, RZ ;  /* 0x0000001c03037210 */ /* 0x000fe40007ffe0ff */
[----:B------:R-:W-:Y:S01]  /*0740*/  IADD3 R22, R22, R28, RZ ;  /* 0x0000001c16167210 */ /* 0x000fe20007ffe0ff */
[----:B0-----:R-:W-:-:S04]  /*0750*/  IMAD.WIDE R8, R15, 0x4, R20 ;  /* 0x000000040f087825 */ /* 0x001fc800078e0214 */
[----:B--2---:R-:W-:-:S04]  /*0760*/  FADD R0, -R23, R0 ;  /* 0x0000000017007221 */ /* 0x004fc80000000100 */
[----:B------:R-:W-:Y:S01]  /*0770*/  FMUL R12, R13, R0 ;  /* 0x000000000d0c7220 */ /* 0x000fe20000400000 */
[----:B---3--:R-:W-:-:S03]  /*0780*/  FADD R10, -R23, R11 ;  /* 0x0000000b170a7221 */ /* 0x008fc60000000100 */
[----:B------:R-:W-:Y:S01]  /*0790*/  FFMA R11, R12, R18, R5 ;  /* 0x000000120c0b7223 */ /* 0x000fe20000000005 */
[----:B------:R-:W-:-:S04]  /*07a0*/  FMUL R14, R13, R10 ;  /* 0x0000000a0d0e7220 */ /* 0x000fc80000400000 */
[----:B------:R-:W-:Y:S01]  /*07b0*/  FSETP.GEU.AND P6, PT, R11, RZ, PT ;  /* 0x000000ff0b00720b */ /* 0x000fe20003fce000 */
[----:B----4-:R-:W-:-:S04]  /*07c0*/  FADD R2, -R23, R2 ;  /* 0x0000000217027221 */ /* 0x010fc80000000100 */
[----:B------:R-:W-:Y:S01]  /*07d0*/  FMUL R12, R13, R2 ;  /* 0x000000020d0c7220 */ /* 0x000fe20000400000 */
[----:B-----5:R-:W-:-:S04]  /*07e0*/  FADD R4, -R23, R4 ;  /* 0x0000000417047221 */ /* 0x020fc80000000100 */
[----:B------:R-:W-:Y:S01]  /*07f0*/  FMUL R2, R13, R4 ;  /* 0x000000040d027220 */ /* 0x000fe20000400000 */
[C---:B------:R-:W-:Y:S01]  /*0800*/  FADD R0, -R23.reuse, R29 ;  /* 0x0000001d17007221 */ /* 0x040fe20000000100 */
[----:B------:R-:W-:-:S03]  /*0810*/  FADD R6, -R23, R27 ;  /* 0x0000001b17067221 */ /* 0x000fc60000000100 */
[----:B------:R-:W-:Y:S01]  /*0820*/  FMUL R10, R13, R0 ;  /* 0x000000000d0a7220 */ /* 0x000fe20000400000 */
[----:B------:R-:W-:Y:S01]  /*0830*/  SEL R23, R11, RZ, P6 ;  /* 0x000000ff0b177207 */ /* 0x000fe20003000000 */
[----:B------:R-:W-:Y:S01]  /*0840*/  FMUL R4, R13, R6 ;  /* 0x000000060d047220 */ /* 0x000fe20000400000 */
[----:B------:R-:W-:-:S04]  /*0850*/  IMAD.WIDE R6, R24, 0x4, R20 ;  /* 0x0000000418067825 */ /* 0x000fc800078e0214 */
[-CC-:B------:R-:W-:Y:S01]  /*0860*/  FFMA R0, R14, R18.reuse, R5.reuse ;  /* 0x000000120e007223 */ /* 0x180fe20000000005 */
[-CC-:B------:R-:W-:Y:S01]  /*0870*/  FFMA R11, R12, R18.reuse, R5.reuse ;  /* 0x000000120c0b7223 */ /* 0x180fe20000000005 */
[-CC-:B------:R-:W-:Y:S01]  /*0880*/  FFMA R2, R2, R18.reuse, R5.reuse ;  /* 0x0000001202027223 */ /* 0x180fe20000000005 */
[----:B------:R0:W-:Y:S02]  /*0890*/  @P5 STG.E desc[UR4][R6.64], R23 ;  /* 0x0000001706005986 */ /* 0x0001e4000c101904 */
[----:B------:R-:W-:Y:S01]  /*08a0*/  FSETP.GEU.AND P5, PT, R0, RZ, PT ;  /* 0x000000ff0000720b */ /* 0x000fe20003fae000 */
[----:B------:R-:W-:Y:S01]  /*08b0*/  FFMA R10, R10, R18, R5 ;  /* 0x000000120a0a7223 */ /* 0x000fe20000000005 */
[----:B------:R-:W-:Y:S01]  /*08c0*/  FSETP.GEU.AND P6, PT, R11, RZ, PT ;  /* 0x000000ff0b00720b */ /* 0x000fe20003fce000 */
[----:B------:R-:W-:Y:S01]  /*08d0*/  IMAD.WIDE R12, R3, 0x4, R20 ;  /* 0x00000004030c7825 */ /* 0x000fe200078e0214 */
[----:B------:R-:W-:-:S03]  /*08e0*/  SEL R3, R0, RZ, P5 ;  /* 0x000000ff00037207 */ /* 0x000fc60002800000 */
[----:B------:R-:W-:Y:S01]  /*08f0*/  FFMA R18, R4, R18, R5 ;  /* 0x0000001204127223 */ /* 0x000fe20000000005 */
[----:B------:R-:W-:Y:S02]  /*0900*/  FSETP.GEU.AND P5, PT, R2, RZ, PT ;  /* 0x000000ff0200720b */ /* 0x000fe40003fae000 */
[----:B------:R-:W-:Y:S01]  /*0910*/  SEL R11, R11, RZ, P6 ;  /* 0x000000ff0b0b7207 */ /* 0x000fe20003000000 */
[--C-:B------:R-:W-:Y:S01]  /*0920*/  IMAD.WIDE R4, R25, 0x4, R20.reuse ;  /* 0x0000000419047825 */ /* 0x100fe200078e0214 */
[----:B------:R-:W-:Y:S02]  /*0930*/  FSETP.GEU.AND P6, PT, R10, RZ, PT ;  /* 0x000000ff0a00720b */ /* 0x000fe40003fce000 */
[----:B0-----:R-:W-:Y:S01]  /*0940*/  SEL R7, R2, RZ, P5 ;  /* 0x000000ff02077207 */ /* 0x001fe20002800000 */
[----:B------:R-:W-:Y:S01]  /*0950*/  IMAD.WIDE R14, R17, 0x4, R20 ;  /* 0x00000004110e7825 */ /* 0x000fe200078e0214 */
[----:B------:R-:W-:Y:S01]  /*0960*/  SEL R17, R10, RZ, P6 ;  /* 0x000000ff0a117207 */ /* 0x000fe20003000000 */
[----:B------:R0:W-:Y:S01]  /*0970*/  @P2 STG.E desc[UR4][R4.64], R3 ;  /* 0x0000000304002986 */ /* 0x0001e2000c101904 */
[----:B------:R-:W-:-:S03]  /*0980*/  FSETP.GEU.AND P5, PT, R18, RZ, PT ;  /* 0x000000ff1200720b */ /* 0x000fc60003fae000 */
[----:B------:R0:W-:Y:S04]  /*0990*/  @P4 STG.E desc[UR4][R8.64], R11 ;  /* 0x0000000b08004986 */ /* 0x0001e8000c101904 */
[----:B------:R0:W-:Y:S01]  /*09a0*/  @P3 STG.E desc[UR4][R12.64], R7 ;  /* 0x000000070c003986 */ /* 0x0001e2000c101904 */
[----:B------:R-:W-:-:S03]  /*09b0*/  IMAD.WIDE R22, R22, 0x4, R20 ;  /* 0x0000000416167825 */ /* 0x000fc600078e0214 */
[----:B------:R0:W-:Y:S01]  /*09c0*/  @P1 STG.E desc[UR4][R14.64], R17 ;  /* 0x000000110e001986 */ /* 0x0001e2000c101904 */
[----:B------:R-:W-:Y:S01]  /*09d0*/  SEL R19, R18, RZ, P5 ;  /* 0x000000ff12137207 */ /* 0x000fe20002800000 */
[----:B0-----:R-:W-:Y:S06]  /*09e0*/  @!P0 EXIT ;  /* 0x000000000000894d */ /* 0x001fec0003800000 */
[----:B------:R-:W-:Y:S01]  /*09f0*/  STG.E desc[UR4][R22.64], R19 ;  /* 0x0000001316007986 */ /* 0x000fe2000c101904 */
[----:B------:R-:W-:Y:S05]  /*0a00*/  EXIT ;  /* 0x000000000000794d */ /* 0x000fea0003800000 */
.L_x_0:
[----:B------:R-:W-:-:S00]  /*0a10*/  BRA `(.L_x_0) ;  /* 0xfffffffc00fc7947 */ /* 0x000fc0000383ffff */
[----:B------:R-:W-:-:S00]  /*0a20*/  NOP ;  /* 0x0000000000007918 */ /* 0x000fc00000000000 */
        /* <DEDUP_REMOVED lines=13> */
.L_x_1:


//--------------------- .nv.global.init           --------------------------
	.section	.nv.global.init,"aw",@progbits
.nv.global.init:
	.type		_$_str,@object
	.size		_$_str,(_$_str_$_2 - _$_str)
_$_str:
        /*0000*/ 	.byte	0x5f, 0x5f, 0x43, 0x55, 0x44, 0x41, 0x5f, 0x46, 0x54, 0x5a, 0x00
	.type		_$_str_$_2,@object
	.size		_$_str_$_2,(.L_1 - _$_str_$_2)
_$_str_$_2:
        /*000b*/ 	.byte	0x5f, 0x5f, 0x43, 0x55, 0x44, 0x41, 0x5f, 0x50, 0x52, 0x45, 0x43, 0x5f, 0x53, 0x51, 0x52, 0x54
        /*001b*/ 	.byte	0x00
.L_1:


//--------------------- .nv.constant0.triton_poi_fused__native_batch_norm_legit_no_training_relu_10 --------------------------
	.section	.nv.constant0.triton_poi_fused__native_batch_norm_legit_no_training_relu_10,"a",@progbits
	.sectionflags	@""
	.align	4
.nv.constant0.triton_poi_fused__native_batch_norm_legit_no_training_relu_10:
	.zero		584
